//
// Generated by NVIDIA NVVM Compiler
//
// Compiler Build ID: CL-36424714
// Cuda compilation tools, release 13.0, V13.0.88
// Based on NVVM 20.0.0
//

.version 9.0
.target sm_100
.address_size 64

	// .globl	_Z23scaled_hadamart_productP6float2S0_ii

.visible .entry _Z23scaled_hadamart_productP6float2S0_ii(
	.param .u64 .ptr .align 1 _Z23scaled_hadamart_productP6float2S0_ii_param_0,
	.param .u64 .ptr .align 1 _Z23scaled_hadamart_productP6float2S0_ii_param_1,
	.param .u32 _Z23scaled_hadamart_productP6float2S0_ii_param_2,
	.param .u32 _Z23scaled_hadamart_productP6float2S0_ii_param_3
)
{
	.reg .pred 	%p<2>;
	.reg .b32 	%r<7>;
	.reg .b32 	%f<13>;
	.reg .b64 	%rd<8>;

	ld.param.u64 	%rd1, [_Z23scaled_hadamart_productP6float2S0_ii_param_0];
	ld.param.u64 	%rd2, [_Z23scaled_hadamart_productP6float2S0_ii_param_1];
	ld.param.u32 	%r2, [_Z23scaled_hadamart_productP6float2S0_ii_param_2];
	ld.param.u32 	%r3, [_Z23scaled_hadamart_productP6float2S0_ii_param_3];
	mov.u32 	%r4, %ntid.x;
	mov.u32 	%r5, %ctaid.x;
	mov.u32 	%r6, %tid.x;
	mad.lo.s32 	%r1, %r4, %r5, %r6;
	setp.ge.s32 	%p1, %r1, %r3;
	@%p1 bra 	$L__BB0_2;
	cvta.to.global.u64 	%rd3, %rd1;
	cvta.to.global.u64 	%rd4, %rd2;
	mul.wide.s32 	%rd5, %r1, 8;
	add.s64 	%rd6, %rd3, %rd5;
	ld.global.v2.f32 	{%f1, %f2}, [%rd6];
	add.s64 	%rd7, %rd4, %rd5;
	ld.global.v2.f32 	{%f3, %f4}, [%rd7];
	mul.f32 	%f5, %f1, %f3;
	mul.f32 	%f6, %f2, %f4;
	sub.f32 	%f7, %f5, %f6;
	mul.f32 	%f8, %f2, %f3;
	fma.rn.f32 	%f9, %f4, %f1, %f8;
	cvt.rn.f32.s32 	%f10, %r2;
	div.rn.f32 	%f11, %f7, %f10;
	div.rn.f32 	%f12, %f9, %f10;
	st.global.v2.f32 	[%rd6], {%f11, %f12};
$L__BB0_2:
	ret;

}
	// .globl	_Z19game_of_life_growthPfS_i
.visible .entry _Z19game_of_life_growthPfS_i(
	.param .u64 .ptr .align 1 _Z19game_of_life_growthPfS_i_param_0,
	.param .u64 .ptr .align 1 _Z19game_of_life_growthPfS_i_param_1,
	.param .u32 _Z19game_of_life_growthPfS_i_param_2
)
{
	.reg .pred 	%p<5>;
	.reg .b32 	%r<13>;
	.reg .b32 	%f<11>;
	.reg .b64 	%rd<8>;

	ld.param.u64 	%rd1, [_Z19game_of_life_growthPfS_i_param_0];
	ld.param.u64 	%rd2, [_Z19game_of_life_growthPfS_i_param_1];
	ld.param.u32 	%r2, [_Z19game_of_life_growthPfS_i_param_2];
	mov.u32 	%r3, %ntid.x;
	mov.u32 	%r4, %ctaid.x;
	mov.u32 	%r5, %tid.x;
	mad.lo.s32 	%r1, %r3, %r4, %r5;
	setp.ge.s32 	%p1, %r1, %r2;
	@%p1 bra 	$L__BB1_2;
	cvta.to.global.u64 	%rd3, %rd2;
	cvta.to.global.u64 	%rd4, %rd1;
	mul.wide.s32 	%rd5, %r1, 4;
	add.s64 	%rd6, %rd3, %rd5;
	ld.global.f32 	%f1, [%rd6];
	mov.f32 	%f2, 0f3F000000;
	copysign.f32 	%f3, %f1, %f2;
	add.rz.f32 	%f4, %f1, %f3;
	cvt.rzi.f32.f32 	%f5, %f4;
	cvt.rzi.s32.f32 	%r6, %f5;
	add.s64 	%rd7, %rd4, %rd5;
	ld.global.f32 	%f6, [%rd7];
	copysign.f32 	%f7, %f6, %f2;
	add.rz.f32 	%f8, %f6, %f7;
	cvt.rzi.f32.f32 	%f9, %f8;
	cvt.rzi.s32.f32 	%r7, %f9;
	setp.eq.s32 	%p2, %r6, 3;
	selp.u32 	%r8, 1, 0, %p2;
	add.s32 	%r9, %r7, %r8;
	add.s32 	%r10, %r6, -4;
	setp.lt.u32 	%p3, %r10, -2;
	selp.s32 	%r11, -1, 0, %p3;
	add.s32 	%r12, %r9, %r11;
	setp.gt.s32 	%p4, %r12, 0;
	selp.f32 	%f10, 0f3F800000, 0f00000000, %p4;
	st.global.f32 	[%rd7], %f10;
$L__BB1_2:
	ret;

}


// ===== COMPILED SASS (sm_100) =====

	.target	sm_100

	.elftype	@"ET_EXEC"


//--------------------- .note.nv.tkinfo           --------------------------
	.section	.note.nv.tkinfo,"",@"SHT_NOTE"
	.sectionflags	@"SHF_NOTE_NV_TKINFO"
	.tkinfo
        /*0018*/ 	.word	0x00000002
        /*0030*/ 	.string	""
        /*0030*/ 	.string	"ptxas"
        /*0030*/ 	.string	"Cuda compilation tools, release 13.0, V13.0.88"
        /*0030*/ 	.string	"Build cuda_13.0.r13.0/compiler.36424714_0"
        /*0030*/ 	.string	"-arch sm_100 -m 64 "



//--------------------- .note.nv.cuinfo           --------------------------
	.section	.note.nv.cuinfo,"",@"SHT_NOTE"
	.sectionflags	@"SHF_NOTE_NV_CUINFO"
        /*0018*/ 	.short	0x0002
        /*001a*/ 	.short	0x0064
        /*001c*/ 	.short	0x0082
	.zero		2


//--------------------- .nv.info                  --------------------------
	.section	.nv.info,"",@"SHT_CUDA_INFO"
	.align	4


	//----- nvinfo : EIATTR_REGCOUNT
	.align		4
        /*0000*/ 	.byte	0x04, 0x2f
        /*0002*/ 	.short	(.L_1 - .L_0)
	.align		4
.L_0:
        /*0004*/ 	.word	index@(_Z23scaled_hadamart_productP6float2S0_ii)
        /*0008*/ 	.word	0x00000013


	//----- nvinfo : EIATTR_FRAME_SIZE
	.align		4
.L_1:
        /*000c*/ 	.byte	0x04, 0x11
        /*000e*/ 	.short	(.L_3 - .L_2)
	.align		4
.L_2:
        /*0010*/ 	.word	index@($__internal_0_$__cuda_sm3x_div_rn_noftz_f32_slowpath)
        /*0014*/ 	.word	0x00000000


	//----- nvinfo : EIATTR_FRAME_SIZE
	.align		4
.L_3:
        /*0018*/ 	.byte	0x04, 0x11
        /*001a*/ 	.short	(.L_5 - .L_4)
	.align		4
.L_4:
        /*001c*/ 	.word	index@(_Z23scaled_hadamart_productP6float2S0_ii)
        /*0020*/ 	.word	0x00000000


	//----- nvinfo : EIATTR_REGCOUNT
	.align		4
.L_5:
        /*0024*/ 	.byte	0x04, 0x2f
        /*0026*/ 	.short	(.L_7 - .L_6)
	.align		4
.L_6:
        /*0028*/ 	.word	index@(_Z19game_of_life_growthPfS_i)
        /*002c*/ 	.word	0x0000000c


	//----- nvinfo : EIATTR_FRAME_SIZE
	.align		4
.L_7:
        /*0030*/ 	.byte	0x04, 0x11
        /*0032*/ 	.short	(.L_9 - .L_8)
	.align		4
.L_8:
        /*0034*/ 	.word	index@(_Z19game_of_life_growthPfS_i)
        /*0038*/ 	.word	0x00000000


	//----- nvinfo : EIATTR_MIN_STACK_SIZE
	.align		4
.L_9:
        /*003c*/ 	.byte	0x04, 0x12
        /*003e*/ 	.short	(.L_11 - .L_10)
	.align		4
.L_10:
        /*0040*/ 	.word	index@(_Z19game_of_life_growthPfS_i)
        /*0044*/ 	.word	0x00000000


	//----- nvinfo : EIATTR_MIN_STACK_SIZE
	.align		4
.L_11:
        /*0048*/ 	.byte	0x04, 0x12
        /*004a*/ 	.short	(.L_13 - .L_12)
	.align		4
.L_12:
        /*004c*/ 	.word	index@(_Z23scaled_hadamart_productP6float2S0_ii)
        /*0050*/ 	.word	0x00000000
.L_13:


//--------------------- .nv.compat                --------------------------
	.section	.nv.compat,"",@"SHT_CUDA_COMPAT_INFO"
	.align	4
        /*0000*/ 	.byte	0x02, 0x09, 0x00, 0x00, 0x02, 0x02, 0x01, 0x00, 0x02, 0x05, 0x05, 0x00, 0x03, 0x07, 0x01, 0x01
        /*0010*/ 	.byte	0x02, 0x03, 0x00, 0x00, 0x02, 0x06, 0x01, 0x00, 0x04, 0x0b, 0x08, 0x00, 0x01, 0x00, 0x00, 0x00
        /*0020*/ 	.byte	0x00, 0x00, 0x00, 0x00


//--------------------- .nv.info._Z19game_of_life_growthPfS_i --------------------------
	.section	.nv.info._Z19game_of_life_growthPfS_i,"",@"SHT_CUDA_INFO"
	.sectionflags	@""
	.align	4


	//----- nvinfo : EIATTR_CUDA_API_VERSION
	.align		4
        /*0000*/ 	.byte	0x04, 0x37
        /*0002*/ 	.short	(.L_15 - .L_14)
.L_14:
        /*0004*/ 	.word	0x00000082


	//----- nvinfo : EIATTR_KPARAM_INFO
	.align		4
.L_15:
        /*0008*/ 	.byte	0x04, 0x17
        /*000a*/ 	.short	(.L_17 - .L_16)
.L_16:
        /*000c*/ 	.word	0x00000000
        /*0010*/ 	.short	0x0002
        /*0012*/ 	.short	0x0010
        /*0014*/ 	.byte	0x00, 0xf0, 0x11, 0x00


	//----- nvinfo : EIATTR_KPARAM_INFO
	.align		4
.L_17:
        /*0018*/ 	.byte	0x04, 0x17
        /*001a*/ 	.short	(.L_19 - .L_18)
.L_18:
        /*001c*/ 	.word	0x00000000
        /*0020*/ 	.short	0x0001
        /*0022*/ 	.short	0x0008
        /*0024*/ 	.byte	0x00, 0xf5, 0x21, 0x00


	//----- nvinfo : EIATTR_KPARAM_INFO
	.align		4
.L_19:
        /*0028*/ 	.byte	0x04, 0x17
        /*002a*/ 	.short	(.L_21 - .L_20)
.L_20:
        /*002c*/ 	.word	0x00000000
        /*0030*/ 	.short	0x0000
        /*0032*/ 	.short	0x0000
        /*0034*/ 	.byte	0x00, 0xf5, 0x21, 0x00


	//----- nvinfo : EIATTR_SPARSE_MMA_MASK
	.align		4
.L_21:
        /*0038*/ 	.byte	0x03, 0x50
        /*003a*/ 	.short	0x0000


	//----- nvinfo : EIATTR_MAXREG_COUNT
	.align		4
        /*003c*/ 	.byte	0x03, 0x1b
        /*003e*/ 	.short	0x00ff


	//----- nvinfo : EIATTR_MERCURY_ISA_VERSION
	.align		4
        /*0040*/ 	.byte	0x03, 0x5f
        /*0042*/ 	.short	0x0101


	//----- nvinfo : EIATTR_VRC_CTA_INIT_COUNT
	.align		4
        /*0044*/ 	.byte	0x02, 0x4a
	.zero		1
	.zero		1


	//----- nvinfo : EIATTR_EXIT_INSTR_OFFSETS
	.align		4
        /*0048*/ 	.byte	0x04, 0x1c
        /*004a*/ 	.short	(.L_23 - .L_22)


	//   ....[0]....
.L_22:
        /*004c*/ 	.word	0x00000070


	//   ....[1]....
        /*0050*/ 	.word	0x00000200


	//----- nvinfo : EIATTR_CBANK_PARAM_SIZE
	.align		4
.L_23:
        /*0054*/ 	.byte	0x03, 0x19
        /*0056*/ 	.short	0x0014


	//----- nvinfo : EIATTR_PARAM_CBANK
	.align		4
        /*0058*/ 	.byte	0x04, 0x0a
        /*005a*/ 	.short	(.L_25 - .L_24)
	.align		4
.L_24:
        /*005c*/ 	.word	index@(.nv.constant0._Z19game_of_life_growthPfS_i)
        /*0060*/ 	.short	0x0380
        /*0062*/ 	.short	0x0014


	//----- nvinfo : EIATTR_SW_WAR
	.align		4
.L_25:
        /*0064*/ 	.byte	0x04, 0x36
        /*0066*/ 	.short	(.L_27 - .L_26)
.L_26:
        /*0068*/ 	.word	0x00000008
.L_27:


//--------------------- .nv.info._Z23scaled_hadamart_productP6float2S0_ii --------------------------
	.section	.nv.info._Z23scaled_hadamart_productP6float2S0_ii,"",@"SHT_CUDA_INFO"
	.sectionflags	@""
	.align	4


	//----- nvinfo : EIATTR_CUDA_API_VERSION
	.align		4
        /*0000*/ 	.byte	0x04, 0x37
        /*0002*/ 	.short	(.L_29 - .L_28)
.L_28:
        /*0004*/ 	.word	0x00000082


	//----- nvinfo : EIATTR_KPARAM_INFO
	.align		4
.L_29:
        /*0008*/ 	.byte	0x04, 0x17
        /*000a*/ 	.short	(.L_31 - .L_30)
.L_30:
        /*000c*/ 	.word	0x00000000
        /*0010*/ 	.short	0x0003
        /*0012*/ 	.short	0x0014
        /*0014*/ 	.byte	0x00, 0xf0, 0x11, 0x00


	//----- nvinfo : EIATTR_KPARAM_INFO
	.align		4
.L_31:
        /*0018*/ 	.byte	0x04, 0x17
        /*001a*/ 	.short	(.L_33 - .L_32)
.L_32:
        /*001c*/ 	.word	0x00000000
        /*0020*/ 	.short	0x0002
        /*0022*/ 	.short	0x0010
        /*0024*/ 	.byte	0x00, 0xf0, 0x11, 0x00


	//----- nvinfo : EIATTR_KPARAM_INFO
	.align		4
.L_33:
        /*0028*/ 	.byte	0x04, 0x17
        /*002a*/ 	.short	(.L_35 - .L_34)
.L_34:
        /*002c*/ 	.word	0x00000000
        /*0030*/ 	.short	0x0001
        /*0032*/ 	.short	0x0008
        /*0034*/ 	.byte	0x00, 0xf5, 0x21, 0x00


	//----- nvinfo : EIATTR_KPARAM_INFO
	.align		4
.L_35:
        /*0038*/ 	.byte	0x04, 0x17
        /*003a*/ 	.short	(.L_37 - .L_36)
.L_36:
        /*003c*/ 	.word	0x00000000
        /*0040*/ 	.short	0x0000
        /*0042*/ 	.short	0x0000
        /*0044*/ 	.byte	0x00, 0xf5, 0x21, 0x00


	//----- nvinfo : EIATTR_SPARSE_MMA_MASK
	.align		4
.L_37:
        /*0048*/ 	.byte	0x03, 0x50
        /*004a*/ 	.short	0x0000


	//----- nvinfo : EIATTR_MAXREG_COUNT
	.align		4
        /*004c*/ 	.byte	0x03, 0x1b
        /*004e*/ 	.short	0x00ff


	//----- nvinfo : EIATTR_MERCURY_ISA_VERSION
	.align		4
        /*0050*/ 	.byte	0x03, 0x5f
        /*0052*/ 	.short	0x0101


	//----- nvinfo : EIATTR_VRC_CTA_INIT_COUNT
	.align		4
        /*0054*/ 	.byte	0x02, 0x4a
	.zero		1
	.zero		1


	//----- nvinfo : EIATTR_EXIT_INSTR_OFFSETS
	.align		4
        /*0058*/ 	.byte	0x04, 0x1c
        /*005a*/ 	.short	(.L_39 - .L_38)


	//   ....[0]....
.L_38:
        /*005c*/ 	.word	0x00000070


	//   ....[1]....
        /*0060*/ 	.word	0x00000310


	//----- nvinfo : EIATTR_CRS_STACK_SIZE
	.align		4
.L_39:
        /*0064*/ 	.byte	0x04, 0x1e
        /*0066*/ 	.short	(.L_41 - .L_40)
.L_40:
        /*0068*/ 	.word	0x00000000


	//----- nvinfo : EIATTR_CBANK_PARAM_SIZE
	.align		4
.L_41:
        /*006c*/ 	.byte	0x03, 0x19
        /*006e*/ 	.short	0x0018


	//----- nvinfo : EIATTR_PARAM_CBANK
	.align		4
        /*0070*/ 	.byte	0x04, 0x0a
        /*0072*/ 	.short	(.L_43 - .L_42)
	.align		4
.L_42:
        /*0074*/ 	.word	index@(.nv.constant0._Z23scaled_hadamart_productP6float2S0_ii)
        /*0078*/ 	.short	0x0380
        /*007a*/ 	.short	0x0018


	//----- nvinfo : EIATTR_SW_WAR
	.align		4
.L_43:
        /*007c*/ 	.byte	0x04, 0x36
        /*007e*/ 	.short	(.L_45 - .L_44)
.L_44:
        /*0080*/ 	.word	0x00000008
.L_45:


//--------------------- .nv.callgraph             --------------------------
	.section	.nv.callgraph,"",@"SHT_CUDA_CALLGRAPH"
	.align	4
	.sectionentsize	8
	.align		4
        /*0000*/ 	.word	0x00000000
	.align		4
        /*0004*/ 	.word	0xffffffff
	.align		4
        /*0008*/ 	.word	0x00000000
	.align		4
        /*000c*/ 	.word	0xfffffffe
	.align		4
        /*0010*/ 	.word	0x00000000
	.align		4
        /*0014*/ 	.word	0xfffffffd
	.align		4
        /*0018*/ 	.word	0x00000000
	.align		4
        /*001c*/ 	.word	0xfffffffc


//--------------------- .text._Z19game_of_life_growthPfS_i --------------------------
	.section	.text._Z19game_of_life_growthPfS_i,"ax",@progbits
	.align	128
        .global         _Z19game_of_life_growthPfS_i
        .type           _Z19game_of_life_growthPfS_i,@function
        .size           _Z19game_of_life_growthPfS_i,(.L_x_18 - _Z19game_of_life_growthPfS_i)
        .other          _Z19game_of_life_growthPfS_i,@"STO_CUDA_ENTRY STV_DEFAULT"
_Z19game_of_life_growthPfS_i:
.text._Z19game_of_life_growthPfS_i:
[----:B------:R-:W-:Y:S01]  /*0000*/  LDC R1, c[0x0][0x37c] ;  /* 0x0000df00ff017b82 */ /* 0x000fe20000000800 */
[----:B------:R-:W0:Y:S01]  /*0010*/  S2R R7, SR_CTAID.X ;  /* 0x0000000000077919 */ /* 0x000e220000002500 */
[----:B------:R-:W0:Y:S01]  /*0020*/  LDCU UR4, c[0x0][0x360] ;  /* 0x00006c00ff0477ac */ /* 0x000e220008000800 */
[----:B------:R-:W0:Y:S01]  /*0030*/  S2R R0, SR_TID.X ;  /* 0x0000000000007919 */ /* 0x000e220000002100 */
[----:B------:R-:W1:Y:S01]  /*0040*/  LDCU UR5, c[0x0][0x390] ;  /* 0x00007200ff0577ac */ /* 0x000e620008000800 */
[----:B0-----:R-:W-:-:S05]  /*0050*/  IMAD R7, R7, UR4, R0 ;  /* 0x0000000407077c24 */ /* 0x001fca000f8e0200 */
[----:B-1----:R-:W-:-:S13]  /*0060*/  ISETP.GE.AND P0, PT, R7, UR5, PT ;  /* 0x0000000507007c0c */ /* 0x002fda000bf06270 */
[----:B------:R-:W-:Y:S05]  /*0070*/  @P0 EXIT ;  /* 0x000000000000094d */ /* 0x000fea0003800000 */
[----:B------:R-:W0:Y:S01]  /*0080*/  LDC.64 R2, c[0x0][0x388] ;  /* 0x0000e200ff027b82 */ /* 0x000e220000000a00 */
[----:B------:R-:W1:Y:S07]  /*0090*/  LDCU.64 UR4, c[0x0][0x358] ;  /* 0x00006b00ff0477ac */ /* 0x000e6e0008000a00 */
[----:B------:R-:W2:Y:S01]  /*00a0*/  LDC.64 R4, c[0x0][0x380] ;  /* 0x0000e000ff047b82 */ /* 0x000ea20000000a00 */
[----:B0-----:R-:W-:-:S06]  /*00b0*/  IMAD.WIDE R2, R7, 0x4, R2 ;  /* 0x0000000407027825 */ /* 0x001fcc00078e0202 */
[----:B-1----:R-:W3:Y:S01]  /*00c0*/  LDG.E R2, desc[UR4][R2.64] ;  /* 0x0000000402027981 */ /* 0x002ee2000c1e1900 */
[----:B--2---:R-:W-:-:S05]  /*00d0*/  IMAD.WIDE R4, R7, 0x4, R4 ;  /* 0x0000000407047825 */ /* 0x004fca00078e0204 */
[----:B------:R-:W2:Y:S01]  /*00e0*/  LDG.E R0, desc[UR4][R4.64] ;  /* 0x0000000404007981 */ /* 0x000ea2000c1e1900 */
[----:B------:R-:W-:-:S05]  /*00f0*/  IMAD.MOV.U32 R9, RZ, RZ, 0x3f000000 ;  /* 0x3f000000ff097424 */ /* 0x000fca00078e00ff */
[----:B---3--:R-:W-:-:S05]  /*0100*/  LOP3.LUT R7, R9, 0x80000000, R2, 0xb8, !PT ;  /* 0x8000000009077812 */ /* 0x008fca00078eb802 */
[----:B------:R-:W-:Y:S01]  /*0110*/  FADD.RZ R7, R2, R7 ;  /* 0x0000000702077221 */ /* 0x000fe2000000c000 */
[----:B--2---:R-:W-:-:S05]  /*0120*/  LOP3.LUT R9, R9, 0x80000000, R0, 0xb8, !PT ;  /* 0x8000000009097812 */ /* 0x004fca00078eb800 */
[----:B------:R-:W0:Y:S01]  /*0130*/  F2I.TRUNC.NTZ R7, R7 ;  /* 0x0000000700077305 */ /* 0x000e22000020f100 */
[----:B------:R-:W-:-:S07]  /*0140*/  FADD.RZ R9, R0, R9 ;  /* 0x0000000900097221 */ /* 0x000fce000000c000 */
[----:B------:R-:W1:Y:S01]  /*0150*/  F2I.TRUNC.NTZ R9, R9 ;  /* 0x0000000900097305 */ /* 0x000e62000020f100 */
[C---:B0-----:R-:W-:Y:S01]  /*0160*/  ISETP.NE.AND P0, PT, R7.reuse, 0x3, PT ;  /* 0x000000030700780c */ /* 0x041fe20003f05270 */
[----:B------:R-:W-:-:S05]  /*0170*/  VIADD R0, R7, 0xfffffffc ;  /* 0xfffffffc07007836 */ /* 0x000fca0000000000 */
[----:B------:R-:W-:Y:S02]  /*0180*/  ISETP.GE.U32.AND P1, PT, R0, -0x2, PT ;  /* 0xfffffffe0000780c */ /* 0x000fe40003f26070 */
[----:B-1----:R-:W-:-:S05]  /*0190*/  IADD3 R0, PT, PT, R9, 0x1, RZ ;  /* 0x0000000109007810 */ /* 0x002fca0007ffe0ff */
[----:B------:R-:W-:-:S05]  /*01a0*/  @P0 IMAD.MOV R0, RZ, RZ, R9 ;  /* 0x000000ffff000224 */ /* 0x000fca00078e0209 */
[----:B------:R-:W-:Y:S01]  /*01b0*/  IADD3 R2, PT, PT, R0, -0x1, RZ ;  /* 0xffffffff00027810 */ /* 0x000fe20007ffe0ff */
[----:B------:R-:W-:-:S05]  /*01c0*/  @P1 IMAD.MOV R2, RZ, RZ, R0 ;  /* 0x000000ffff021224 */ /* 0x000fca00078e0200 */
[----:B------:R-:W-:-:S04]  /*01d0*/  ISETP.GT.AND P0, PT, R2, RZ, PT ;  /* 0x000000ff0200720c */ /* 0x000fc80003f04270 */
[----:B------:R-:W-:-:S05]  /*01e0*/  FSEL R3, RZ, 1, !P0 ;  /* 0x3f800000ff037808 */ /* 0x000fca0004000000 */
[----:B------:R-:W-:Y:S01]  /*01f0*/  STG.E desc[UR4][R4.64], R3 ;  /* 0x0000000304007986 */ /* 0x000fe2000c101904 */
[----:B------:R-:W-:Y:S05]  /*0200*/  EXIT ;  /* 0x000000000000794d */ /* 0x000fea0003800000 */
.L_x_0:
[----:B------:R-:W-:-:S00]  /*0210*/  BRA `(.L_x_0) ;  /* 0xfffffffc00fc7947 */ /* 0x000fc0000383ffff */
[----:B------:R-:W-:-:S00]  /*0220*/  NOP ;  /* 0x0000000000007918 */ /* 0x000fc00000000000 */
        /* <DEDUP_REMOVED lines=13> */
.L_x_18:


//--------------------- .text._Z23scaled_hadamart_productP6float2S0_ii --------------------------
	.section	.text._Z23scaled_hadamart_productP6float2S0_ii,"ax",@progbits
	.align	128
        .global         _Z23scaled_hadamart_productP6float2S0_ii
        .type           _Z23scaled_hadamart_productP6float2S0_ii,@function
        .size           _Z23scaled_hadamart_productP6float2S0_ii,(.L_x_17 - _Z23scaled_hadamart_productP6float2S0_ii)
        .other          _Z23scaled_hadamart_productP6float2S0_ii,@"STO_CUDA_ENTRY STV_DEFAULT"
_Z23scaled_hadamart_productP6float2S0_ii:
.text._Z23scaled_hadamart_productP6float2S0_ii:
        /* <DEDUP_REMOVED lines=9> */
[----:B------:R-:W1:Y:S01]  /*0090*/  LDCU.64 UR4, c[0x0][0x358] ;  /* 0x00006b00ff0477ac */ /* 0x000e620008000a00 */
[----:B------:R-:W2:Y:S06]  /*00a0*/  LDCU UR6, c[0x0][0x390] ;  /* 0x00007200ff0677ac */ /* 0x000eac0008000800 */
[----:B------:R-:W3:Y:S01]  /*00b0*/  LDC.64 R4, c[0x0][0x380] ;  /* 0x0000e000ff047b82 */ /* 0x000ee20000000a00 */
[----:B0-----:R-:W-:-:S06]  /*00c0*/  IMAD.WIDE R6, R3, 0x8, R6 ;  /* 0x0000000803067825 */ /* 0x001fcc00078e0206 */
[----:B-1----:R-:W4:Y:S01]  /*00d0*/  LDG.E.64 R6, desc[UR4][R6.64] ;  /* 0x0000000406067981 */ /* 0x002f22000c1e1b00 */
[----:B---3--:R-:W-:-:S05]  /*00e0*/  IMAD.WIDE R4, R3, 0x8, R4 ;  /* 0x0000000803047825 */ /* 0x008fca00078e0204 */
[----:B------:R-:W4:Y:S01]  /*00f0*/  LDG.E.64 R8, desc[UR4][R4.64] ;  /* 0x0000000404087981 */ /* 0x000f22000c1e1b00 */
[----:B--2---:R-:W-:-:S04]  /*0100*/  I2FP.F32.S32 R3, UR6 ;  /* 0x0000000600037c45 */ /* 0x004fc80008201400 */
[----:B------:R-:W0:Y:S01]  /*0110*/  MUFU.RCP R0, R3 ;  /* 0x0000000300007308 */ /* 0x000e220000001000 */
[----:B------:R-:W-:Y:S01]  /*0120*/  BSSY.RECONVERGENT B0, `(.L_x_1) ;  /* 0x000000f000007945 */ /* 0x000fe20003800200 */
[----:B0-----:R-:W-:-:S04]  /*0130*/  FFMA R13, -R3, R0, 1 ;  /* 0x3f800000030d7423 */ /* 0x001fc80000000100 */
[----:B------:R-:W-:Y:S01]  /*0140*/  FFMA R13, R0, R13, R0 ;  /* 0x0000000d000d7223 */ /* 0x000fe20000000000 */
[----:B----4-:R-:W-:-:S04]  /*0150*/  FMUL R11, R9, R7 ;  /* 0x00000007090b7220 */ /* 0x010fc80000400000 */
[----:B------:R-:W-:-:S04]  /*0160*/  FFMA R2, R8, R6, -R11 ;  /* 0x0000000608027223 */ /* 0x000fc8000000080b */
[----:B------:R-:W0:Y:S01]  /*0170*/  FCHK P0, R2, R3 ;  /* 0x0000000302007302 */ /* 0x000e220000000000 */
[----:B------:R-:W-:Y:S01]  /*0180*/  FFMA R10, R2, R13, RZ ;  /* 0x0000000d020a7223 */ /* 0x000fe200000000ff */
[----:B------:R-:W-:-:S03]  /*0190*/  FMUL R9, R9, R6 ;  /* 0x0000000609097220 */ /* 0x000fc60000400000 */
[----:B------:R-:W-:Y:S01]  /*01a0*/  FFMA R6, -R3, R10, R2 ;  /* 0x0000000a03067223 */ /* 0x000fe20000000102 */
[----:B------:R-:W-:-:S03]  /*01b0*/  FFMA R0, R8, R7, R9 ;  /* 0x0000000708007223 */ /* 0x000fc60000000009 */
[----:B------:R-:W-:Y:S01]  /*01c0*/  FFMA R6, R13, R6, R10 ;  /* 0x000000060d067223 */ /* 0x000fe2000000000a */
[----:B0-----:R-:W-:Y:S06]  /*01d0*/  @!P0 BRA `(.L_x_2) ;  /* 0x00000000000c8947 */ /* 0x001fec0003800000 */
[----:B------:R-:W-:-:S07]  /*01e0*/  MOV R8, 0x200 ;  /* 0x0000020000087802 */ /* 0x000fce0000000f00 */
[----:B------:R-:W-:Y:S05]  /*01f0*/  CALL.REL.NOINC `($__internal_0_$__cuda_sm3x_div_rn_noftz_f32_slowpath) ;  /* 0x0000000000487944 */ /* 0x000fea0003c00000 */
[----:B------:R-:W-:-:S07]  /*0200*/  IMAD.MOV.U32 R6, RZ, RZ, R2 ;  /* 0x000000ffff067224 */ /* 0x000fce00078e0002 */
.L_x_2:
[----:B------:R-:W-:Y:S05]  /*0210*/  BSYNC.RECONVERGENT B0 ;  /* 0x0000000000007941 */ /* 0x000fea0003800200 */
.L_x_1:
[----:B------:R-:W0:Y:S01]  /*0220*/  MUFU.RCP R2, R3 ;  /* 0x0000000300027308 */ /* 0x000e220000001000 */
[----:B------:R-:W-:Y:S07]  /*0230*/  BSSY.RECONVERGENT B0, `(.L_x_3) ;  /* 0x000000c000007945 */ /* 0x000fee0003800200 */
[----:B------:R-:W1:Y:S01]  /*0240*/  FCHK P0, R0, R3 ;  /* 0x0000000300007302 */ /* 0x000e620000000000 */
[----:B0-----:R-:W-:-:S04]  /*0250*/  FFMA R7, -R3, R2, 1 ;  /* 0x3f80000003077423 */ /* 0x001fc80000000102 */
[----:B------:R-:W-:-:S04]  /*0260*/  FFMA R8, R2, R7, R2 ;  /* 0x0000000702087223 */ /* 0x000fc80000000002 */
[----:B------:R-:W-:-:S04]  /*0270*/  FFMA R7, R0, R8, RZ ;  /* 0x0000000800077223 */ /* 0x000fc800000000ff */
[----:B------:R-:W-:-:S04]  /*0280*/  FFMA R2, -R3, R7, R0 ;  /* 0x0000000703027223 */ /* 0x000fc80000000100 */
[----:B------:R-:W-:Y:S01]  /*0290*/  FFMA R7, R8, R2, R7 ;  /* 0x0000000208077223 */ /* 0x000fe20000000007 */
[----:B-1----:R-:W-:Y:S06]  /*02a0*/  @!P0 BRA `(.L_x_4) ;  /* 0x0000000000108947 */ /* 0x002fec0003800000 */
[----:B------:R-:W-:Y:S01]  /*02b0*/  IMAD.MOV.U32 R2, RZ, RZ, R0 ;  /* 0x000000ffff027224 */ /* 0x000fe200078e0000 */
[----:B------:R-:W-:-:S07]  /*02c0*/  MOV R8, 0x2e0 ;  /* 0x000002e000087802 */ /* 0x000fce0000000f00 */
[----:B------:R-:W-:Y:S05]  /*02d0*/  CALL.REL.NOINC `($__internal_0_$__cuda_sm3x_div_rn_noftz_f32_slowpath) ;  /* 0x0000000000107944 */ /* 0x000fea0003c00000 */
[----:B------:R-:W-:-:S07]  /*02e0*/  IMAD.MOV.U32 R7, RZ, RZ, R2 ;  /* 0x000000ffff077224 */ /* 0x000fce00078e0002 */
.L_x_4:
[----:B------:R-:W-:Y:S05]  /*02f0*/  BSYNC.RECONVERGENT B0 ;  /* 0x0000000000007941 */ /* 0x000fea0003800200 */
.L_x_3:
[----:B------:R-:W-:Y:S01]  /*0300*/  STG.E.64 desc[UR4][R4.64], R6 ;  /* 0x0000000604007986 */ /* 0x000fe2000c101b04 */
[----:B------:R-:W-:Y:S05]  /*0310*/  EXIT ;  /* 0x000000000000794d */ /* 0x000fea0003800000 */
        .weak           $__internal_0_$__cuda_sm3x_div_rn_noftz_f32_slowpath
        .type           $__internal_0_$__cuda_sm3x_div_rn_noftz_f32_slowpath,@function
        .size           $__internal_0_$__cuda_sm3x_div_rn_noftz_f32_slowpath,(.L_x_17 - $__internal_0_$__cuda_sm3x_div_rn_noftz_f32_slowpath)
$__internal_0_$__cuda_sm3x_div_rn_noftz_f32_slowpath:
[--C-:B------:R-:W-:Y:S01]  /*0320*/  SHF.R.U32.HI R9, RZ, 0x17, R3.reuse ;  /* 0x00000017ff097819 */ /* 0x100fe20000011603 */
[----:B------:R-:W-:Y:S01]  /*0330*/  BSSY.RECONVERGENT B1, `(.L_x_5) ;  /* 0x0000063000017945 */ /* 0x000fe20003800200 */
[----:B------:R-:W-:Y:S02]  /*0340*/  SHF.R.U32.HI R7, RZ, 0x17, R2 ;  /* 0x00000017ff077819 */ /* 0x000fe40000011602 */
[----:B------:R-:W-:Y:S01]  /*0350*/  LOP3.LUT R14, R9, 0xff, RZ, 0xc0, !PT ;  /* 0x000000ff090e7812 */ /* 0x000fe200078ec0ff */
[----:B------:R-:W-:Y:S01]  /*0360*/  IMAD.MOV.U32 R9, RZ, RZ, R3 ;  /* 0x000000ffff097224 */ /* 0x000fe200078e0003 */
[----:B------:R-:W-:-:S03]  /*0370*/  LOP3.LUT R12, R7, 0xff, RZ, 0xc0, !PT ;  /* 0x000000ff070c7812 */ /* 0x000fc600078ec0ff */
[----:B------:R-:W-:Y:S02]  /*0380*/  VIADD R11, R14, 0xffffffff ;  /* 0xffffffff0e0b7836 */ /* 0x000fe40000000000 */
[----:B------:R-:W-:-:S03]  /*0390*/  VIADD R10, R12, 0xffffffff ;  /* 0xffffffff0c0a7836 */ /* 0x000fc60000000000 */
[----:B------:R-:W-:-:S04]  /*03a0*/  ISETP.GT.U32.AND P0, PT, R11, 0xfd, PT ;  /* 0x000000fd0b00780c */ /* 0x000fc80003f04070 */
[----:B------:R-:W-:-:S13]  /*03b0*/  ISETP.GT.U32.OR P0, PT, R10, 0xfd, P0 ;  /* 0x000000fd0a00780c */ /* 0x000fda0000704470 */
[----:B------:R-:W-:Y:S01]  /*03c0*/  @!P0 IMAD.MOV.U32 R7, RZ, RZ, RZ ;  /* 0x000000ffff078224 */ /* 0x000fe200078e00ff */
[----:B------:R-:W-:Y:S06]  /*03d0*/  @!P0 BRA `(.L_x_6) ;  /* 0x00000000005c8947 */ /* 0x000fec0003800000 */
[----:B------:R-:W-:Y:S02]  /*03e0*/  FSETP.GTU.FTZ.AND P0, PT, |R2|, +INF , PT ;  /* 0x7f8000000200780b */ /* 0x000fe40003f1c200 */
[----:B------:R-:W-:-:S04]  /*03f0*/  FSETP.GTU.FTZ.AND P1, PT, |R3|, +INF , PT ;  /* 0x7f8000000300780b */ /* 0x000fc80003f3c200 */
[----:B------:R-:W-:-:S13]  /*0400*/  PLOP3.LUT P0, PT, P0, P1, PT, 0xf8, 0x8f ;  /* 0x00000000008f781c */ /* 0x000fda0000703f70 */
[----:B------:R-:W-:Y:S05]  /*0410*/  @P0 BRA `(.L_x_7) ;  /* 0x00000004004c0947 */ /* 0x000fea0003800000 */
[----:B------:R-:W-:-:S13]  /*0420*/  LOP3.LUT P0, RZ, R9, 0x7fffffff, R2, 0xc8, !PT ;  /* 0x7fffffff09ff7812 */ /* 0x000fda000780c802 */
[----:B------:R-:W-:Y:S05]  /*0430*/  @!P0 BRA `(.L_x_8) ;  /* 0x00000004003c8947 */ /* 0x000fea0003800000 */
[C---:B------:R-:W-:Y:S02]  /*0440*/  FSETP.NEU.FTZ.AND P2, PT, |R2|.reuse, +INF , PT ;  /* 0x7f8000000200780b */ /* 0x040fe40003f5d200 */
[----:B------:R-:W-:Y:S02]  /*0450*/  FSETP.NEU.FTZ.AND P1, PT, |R3|, +INF , PT ;  /* 0x7f8000000300780b */ /* 0x000fe40003f3d200 */
[----:B------:R-:W-:-:S11]  /*0460*/  FSETP.NEU.FTZ.AND P0, PT, |R2|, +INF , PT ;  /* 0x7f8000000200780b */ /* 0x000fd60003f1d200 */
[----:B------:R-:W-:Y:S05]  /*0470*/  @!P1 BRA !P2, `(.L_x_8) ;  /* 0x00000004002c9947 */ /* 0x000fea0005000000 */
[----:B------:R-:W-:-:S04]  /*0480*/  LOP3.LUT P2, RZ, R2, 0x7fffffff, RZ, 0xc0, !PT ;  /* 0x7fffffff02ff7812 */ /* 0x000fc8000784c0ff */
[----:B------:R-:W-:-:S13]  /*0490*/  PLOP3.LUT P1, PT, P1, P2, PT, 0x2f, 0xf2 ;  /* 0x0000000000f2781c */ /* 0x000fda0000f24577 */
[----:B------:R-:W-:Y:S05]  /*04a0*/  @P1 BRA `(.L_x_9) ;  /* 0x0000000400181947 */ /* 0x000fea0003800000 */
[----:B------:R-:W-:-:S04]  /*04b0*/  LOP3.LUT P1, RZ, R9, 0x7fffffff, RZ, 0xc0, !PT ;  /* 0x7fffffff09ff7812 */ /* 0x000fc8000782c0ff */
[----:B------:R-:W-:-:S13]  /*04c0*/  PLOP3.LUT P0, PT, P0, P1, PT, 0x2f, 0xf2 ;  /* 0x0000000000f2781c */ /* 0x000fda0000702577 */
[----:B------:R-:W-:Y:S05]  /*04d0*/  @P0 BRA `(.L_x_10) ;  /* 0x0000000400000947 */ /* 0x000fea0003800000 */
[----:B------:R-:W-:Y:S02]  /*04e0*/  ISETP.GE.AND P0, PT, R10, RZ, PT ;  /* 0x000000ff0a00720c */ /* 0x000fe40003f06270 */
[----:B------:R-:W-:-:S11]  /*04f0*/  ISETP.GE.AND P1, PT, R11, RZ, PT ;  /* 0x000000ff0b00720c */ /* 0x000fd60003f26270 */
[----:B------:R-:W-:Y:S02]  /*0500*/  @P0 IMAD.MOV.U32 R7, RZ, RZ, RZ ;  /* 0x000000ffff070224 */ /* 0x000fe400078e00ff */
[----:B------:R-:W-:Y:S01]  /*0510*/  @!P0 FFMA R2, R2, 1.84467440737095516160e+19, RZ ;  /* 0x5f80000002028823 */ /* 0x000fe200000000ff */
[----:B------:R-:W-:Y:S02]  /*0520*/  @!P0 IMAD.MOV.U32 R7, RZ, RZ, -0x40 ;  /* 0xffffffc0ff078424 */ /* 0x000fe400078e00ff */
[----:B------:R-:W-:Y:S02]  /*0530*/  @!P1 FFMA R9, R3, 1.84467440737095516160e+19, RZ ;  /* 0x5f80000003099823 */ /* 0x000fe400000000ff */
[----:B------:R-:W-:-:S07]  /*0540*/  @!P1 VIADD R7, R7, 0x40 ;  /* 0x0000004007079836 */ /* 0x000fce0000000000 */
.L_x_6:
[----:B------:R-:W-:Y:S01]  /*0550*/  LEA R10, R14, 0xc0800000, 0x17 ;  /* 0xc08000000e0a7811 */ /* 0x000fe200078eb8ff */
[----:B------:R-:W-:Y:S04]  /*0560*/  BSSY.RECONVERGENT B2, `(.L_x_11) ;  /* 0x0000036000027945 */ /* 0x000fe80003800200 */
[----:B------:R-:W-:Y:S02]  /*0570*/  IMAD.IADD R10, R9, 0x1, -R10 ;  /* 0x00000001090a7824 */ /* 0x000fe400078e0a0a */
[----:B------:R-:W-:Y:S02]  /*0580*/  VIADD R9, R12, 0xffffff81 ;  /* 0xffffff810c097836 */ /* 0x000fe40000000000 */
[----:B------:R0:W1:Y:S01]  /*0590*/  MUFU.RCP R11, R10 ;  /* 0x0000000a000b7308 */ /* 0x0000620000001000 */
[----:B------:R-:W-:Y:S01]  /*05a0*/  FADD.FTZ R13, -R10, -RZ ;  /* 0x800000ff0a0d7221 */ /* 0x000fe20000010100 */
[C---:B------:R-:W-:Y:S01]  /*05b0*/  IMAD R2, R9.reuse, -0x800000, R2 ;  /* 0xff80000009027824 */ /* 0x040fe200078e0202 */
[----:B0-----:R-:W-:-:S05]  /*05c0*/  IADD3 R10, PT, PT, R9, 0x7f, -R14 ;  /* 0x0000007f090a7810 */ /* 0x001fca0007ffe80e */
[----:B------:R-:W-:Y:S02]  /*05d0*/  IMAD.IADD R10, R10, 0x1, R7 ;  /* 0x000000010a0a7824 */ /* 0x000fe400078e0207 */
[----:B-1----:R-:W-:-:S04]  /*05e0*/  FFMA R12, R11, R13, 1 ;  /* 0x3f8000000b0c7423 */ /* 0x002fc8000000000d */
[----:B------:R-:W-:-:S04]  /*05f0*/  FFMA R16, R11, R12, R11 ;  /* 0x0000000c0b107223 */ /* 0x000fc8000000000b */
[----:B------:R-:W-:-:S04]  /*0600*/  FFMA R11, R2, R16, RZ ;  /* 0x00000010020b7223 */ /* 0x000fc800000000ff */
[----:B------:R-:W-:-:S04]  /*0610*/  FFMA R12, R13, R11, R2 ;  /* 0x0000000b0d0c7223 */ /* 0x000fc80000000002 */
[----:B------:R-:W-:-:S04]  /*0620*/  FFMA R11, R16, R12, R11 ;  /* 0x0000000c100b7223 */ /* 0x000fc8000000000b */
[----:B------:R-:W-:-:S04]  /*0630*/  FFMA R12, R13, R11, R2 ;  /* 0x0000000b0d0c7223 */ /* 0x000fc80000000002 */
[----:B------:R-:W-:-:S05]  /*0640*/  FFMA R2, R16, R12, R11 ;  /* 0x0000000c10027223 */ /* 0x000fca000000000b */
[----:B------:R-:W-:-:S04]  /*0650*/  SHF.R.U32.HI R9, RZ, 0x17, R2 ;  /* 0x00000017ff097819 */ /* 0x000fc80000011602 */
[----:B------:R-:W-:-:S05]  /*0660*/  LOP3.LUT R9, R9, 0xff, RZ, 0xc0, !PT ;  /* 0x000000ff09097812 */ /* 0x000fca00078ec0ff */
[----:B------:R-:W-:-:S04]  /*0670*/  IMAD.IADD R13, R9, 0x1, R10 ;  /* 0x00000001090d7824 */ /* 0x000fc800078e020a */
[----:B------:R-:W-:-:S05]  /*0680*/  VIADD R7, R13, 0xffffffff ;  /* 0xffffffff0d077836 */ /* 0x000fca0000000000 */
[----:B------:R-:W-:-:S13]  /*0690*/  ISETP.GE.U32.AND P0, PT, R7, 0xfe, PT ;  /* 0x000000fe0700780c */ /* 0x000fda0003f06070 */
[----:B------:R-:W-:Y:S05]  /*06a0*/  @!P0 BRA `(.L_x_12) ;  /* 0x0000000000808947 */ /* 0x000fea0003800000 */
[----:B------:R-:W-:-:S13]  /*06b0*/  ISETP.GT.AND P0, PT, R13, 0xfe, PT ;  /* 0x000000fe0d00780c */ /* 0x000fda0003f04270 */
[----:B------:R-:W-:Y:S05]  /*06c0*/  @P0 BRA `(.L_x_13) ;  /* 0x00000000006c0947 */ /* 0x000fea0003800000 */
[----:B------:R-:W-:-:S13]  /*06d0*/  ISETP.GE.AND P0, PT, R13, 0x1, PT ;  /* 0x000000010d00780c */ /* 0x000fda0003f06270 */
[----:B------:R-:W-:Y:S05]  /*06e0*/  @P0 BRA `(.L_x_14) ;  /* 0x0000000000740947 */ /* 0x000fea0003800000 */
[----:B------:R-:W-:Y:S02]  /*06f0*/  ISETP.GE.AND P0, PT, R13, -0x18, PT ;  /* 0xffffffe80d00780c */ /* 0x000fe40003f06270 */
[----:B------:R-:W-:-:S11]  /*0700*/  LOP3.LUT R2, R2, 0x80000000, RZ, 0xc0, !PT ;  /* 0x8000000002027812 */ /* 0x000fd600078ec0ff */
[----:B------:R-:W-:Y:S05]  /*0710*/  @!P0 BRA `(.L_x_14) ;  /* 0x0000000000688947 */ /* 0x000fea0003800000 */
[CCC-:B------:R-:W-:Y:S01]  /*0720*/  FFMA.RZ R7, R16.reuse, R12.reuse, R11.reuse ;  /* 0x0000000c10077223 */ /* 0x1c0fe2000000c00b */
[CCC-:B------:R-:W-:Y:S01]  /*0730*/  FFMA.RM R10, R16.reuse, R12.reuse, R11.reuse ;  /* 0x0000000c100a7223 */ /* 0x1c0fe2000000400b */
[C---:B------:R-:W-:Y:S02]  /*0740*/  ISETP.NE.AND P2, PT, R13.reuse, RZ, PT ;  /* 0x000000ff0d00720c */ /* 0x040fe40003f45270 */
[----:B------:R-:W-:Y:S02]  /*0750*/  ISETP.NE.AND P1, PT, R13, RZ, PT ;  /* 0x000000ff0d00720c */ /* 0x000fe40003f25270 */
[----:B------:R-:W-:Y:S01]  /*0760*/  LOP3.LUT R9, R7, 0x7fffff, RZ, 0xc0, !PT ;  /* 0x007fffff07097812 */ /* 0x000fe200078ec0ff */
[----:B------:R-:W-:Y:S01]  /*0770*/  FFMA.RP R7, R16, R12, R11 ;  /* 0x0000000c10077223 */ /* 0x000fe2000000800b */
[----:B------:R-:W-:Y:S02]  /*0780*/  VIADD R12, R13, 0x20 ;  /* 0x000000200d0c7836 */ /* 0x000fe40000000000 */
[----:B------:R-:W-:Y:S01]  /*0790*/  LOP3.LUT R9, R9, 0x800000, RZ, 0xfc, !PT ;  /* 0x0080000009097812 */ /* 0x000fe200078efcff */
[----:B------:R-:W-:Y:S01]  /*07a0*/  IMAD.MOV R11, RZ, RZ, -R13 ;  /* 0x000000ffff0b7224 */ /* 0x000fe200078e0a0d */
[----:B------:R-:W-:-:S02]  /*07b0*/  FSETP.NEU.FTZ.AND P0, PT, R7, R10, PT ;  /* 0x0000000a0700720b */ /* 0x000fc40003f1d000 */
[----:B------:R-:W-:Y:S02]  /*07c0*/  SHF.L.U32 R12, R9, R12, RZ ;  /* 0x0000000c090c7219 */ /* 0x000fe400000006ff */
[----:B------:R-:W-:Y:S02]  /*07d0*/  SEL R10, R11, RZ, P2 ;  /* 0x000000ff0b0a7207 */ /* 0x000fe40001000000 */
[----:B------:R-:W-:Y:S02]  /*07e0*/  ISETP.NE.AND P1, PT, R12, RZ, P1 ;  /* 0x000000ff0c00720c */ /* 0x000fe40000f25270 */
[----:B------:R-:W-:Y:S02]  /*07f0*/  SHF.R.U32.HI R10, RZ, R10, R9 ;  /* 0x0000000aff0a7219 */ /* 0x000fe40000011609 */
[----:B------:R-:W-:Y:S02]  /*0800*/  PLOP3.LUT P0, PT, P0, P1, PT, 0xf8, 0x8f ;  /* 0x00000000008f781c */ /* 0x000fe40000703f70 */
[----:B------:R-:W-:-:S02]  /*0810*/  SHF.R.U32.HI R12, RZ, 0x1, R10 ;  /* 0x00000001ff0c7819 */ /* 0x000fc4000001160a */
[----:B------:R-:W-:-:S04]  /*0820*/  SEL R7, RZ, 0x1, !P0 ;  /* 0x00000001ff077807 */ /* 0x000fc80004000000 */
[----:B------:R-:W-:-:S04]  /*0830*/  LOP3.LUT R7, R7, 0x1, R12, 0xf8, !PT ;  /* 0x0000000107077812 */ /* 0x000fc800078ef80c */
[----:B------:R-:W-:-:S05]  /*0840*/  LOP3.LUT R7, R7, R10, RZ, 0xc0, !PT ;  /* 0x0000000a07077212 */ /* 0x000fca00078ec0ff */
[----:B------:R-:W-:-:S05]  /*0850*/  IMAD.IADD R7, R12, 0x1, R7 ;  /* 0x000000010c077824 */ /* 0x000fca00078e0207 */
[----:B------:R-:W-:Y:S01]  /*0860*/  LOP3.LUT R2, R7, R2, RZ, 0xfc, !PT ;  /* 0x0000000207027212 */ /* 0x000fe200078efcff */
[----:B------:R-:W-:Y:S06]  /*0870*/  BRA `(.L_x_14) ;  /* 0x0000000000107947 */ /* 0x000fec0003800000 */
.L_x_13:
[----:B------:R-:W-:-:S04]  /*0880*/  LOP3.LUT R2, R2, 0x80000000, RZ, 0xc0, !PT ;  /* 0x8000000002027812 */ /* 0x000fc800078ec0ff */
[----:B------:R-:W-:Y:S01]  /*0890*/  LOP3.LUT R2, R2, 0x7f800000, RZ, 0xfc, !PT ;  /* 0x7f80000002027812 */ /* 0x000fe200078efcff */
[----:B------:R-:W-:Y:S06]  /*08a0*/  BRA `(.L_x_14) ;  /* 0x0000000000047947 */ /* 0x000fec0003800000 */
.L_x_12:
[----:B------:R-:W-:-:S07]  /*08b0*/  IMAD R2, R10, 0x800000, R2 ;  /* 0x008000000a027824 */ /* 0x000fce00078e0202 */
.L_x_14:
[----:B------:R-:W-:Y:S05]  /*08c0*/  BSYNC.RECONVERGENT B2 ;  /* 0x0000000000027941 */ /* 0x000fea0003800200 */
.L_x_11:
[----:B------:R-:W-:Y:S05]  /*08d0*/  BRA `(.L_x_15) ;  /* 0x0000000000207947 */ /* 0x000fea0003800000 */
.L_x_10:
[----:B------:R-:W-:-:S04]  /*08e0*/  LOP3.LUT R2, R9, 0x80000000, R2, 0x48, !PT ;  /* 0x8000000009027812 */ /* 0x000fc800078e4802 */
[----:B------:R-:W-:Y:S01]  /*08f0*/  LOP3.LUT R2, R2, 0x7f800000, RZ, 0xfc, !PT ;  /* 0x7f80000002027812 */ /* 0x000fe200078efcff */
[----:B------:R-:W-:Y:S06]  /*0900*/  BRA `(.L_x_15) ;  /* 0x0000000000147947 */ /* 0x000fec0003800000 */
.L_x_9:
[----:B------:R-:W-:Y:S01]  /*0910*/  LOP3.LUT R2, R9, 0x80000000, R2, 0x48, !PT ;  /* 0x8000000009027812 */ /* 0x000fe200078e4802 */
[----:B------:R-:W-:Y:S06]  /*0920*/  BRA `(.L_x_15) ;  /* 0x00000000000c7947 */ /* 0x000fec0003800000 */
.L_x_8:
[----:B------:R-:W0:Y:S01]  /*0930*/  MUFU.RSQ R2, -QNAN ;  /* 0xffc0000000027908 */ /* 0x000e220000001400 */
[----:B------:R-:W-:Y:S05]  /*0940*/  BRA `(.L_x_15) ;  /* 0x0000000000047947 */ /* 0x000fea0003800000 */
.L_x_7:
[----:B------:R-:W-:-:S07]  /*0950*/  FADD.FTZ R2, R2, R3 ;  /* 0x0000000302027221 */ /* 0x000fce0000010000 */
.L_x_15:
[----:B------:R-:W-:Y:S05]  /*0960*/  BSYNC.RECONVERGENT B1 ;  /* 0x0000000000017941 */ /* 0x000fea0003800200 */
.L_x_5:
[----:B------:R-:W-:-:S04]  /*0970*/  IMAD.MOV.U32 R9, RZ, RZ, 0x0 ;  /* 0x00000000ff097424 */ /* 0x000fc800078e00ff */
[----:B0-----:R-:W-:Y:S05]  /*0980*/  RET.REL.NODEC R8 `(_Z23scaled_hadamart_productP6float2S0_ii) ;  /* 0xfffffff4089c7950 */ /* 0x001fea0003c3ffff */
.L_x_16:
        /* <DEDUP_REMOVED lines=15> */
.L_x_17:


//--------------------- .nv.shared.reserved.0     --------------------------
	.section	.nv.shared.reserved.0,"aw",@nobits
	.weak		__nv_reservedSMEM_offset_0_alias
	.size		__nv_reservedSMEM_offset_0_alias, 0, 64
	.other		__nv_reservedSMEM_offset_0_alias,@"STO_CUDA_RESERVED_SHARED STV_DEFAULT"
__nv_reservedSMEM_offset_0_alias:
	.zero		0
	.zero		64


//--------------------- .nv.constant0._Z19game_of_life_growthPfS_i --------------------------
	.section	.nv.constant0._Z19game_of_life_growthPfS_i,"a",@progbits
	.sectionflags	@""
	.align	4
.nv.constant0._Z19game_of_life_growthPfS_i:
	.zero		916


//--------------------- .nv.constant0._Z23scaled_hadamart_productP6float2S0_ii --------------------------
	.section	.nv.constant0._Z23scaled_hadamart_productP6float2S0_ii,"a",@progbits
	.sectionflags	@""
	.align	4
.nv.constant0._Z23scaled_hadamart_productP6float2S0_ii:
	.zero		920


//--------------------- SYMBOLS --------------------------

	.type		.nv.reservedSmem.offset0,@object
	.size		.nv.reservedSmem.offset0,0x4
